	.headerflags	@"EF_CUDA_TEXMODE_UNIFIED EF_CUDA_64BIT_ADDRESS EF_CUDA_ACCELERATORS EF_CUDA_SM90 EF_CUDA_VIRTUAL_SM(EF_CUDA_SM90)"
	.elftype	@"ET_EXEC"


//--------------------- .nv.info                  --------------------------
	.section	.nv.info,"",@"SHT_CUDA_INFO"
	.align	4


	//----- nvinfo : EIATTR_REGCOUNT
	.align		4
        /*0000*/ 	.byte	0x04, 0x2f
        /*0002*/ 	.short	(.L_1 - .L_0)
	.align		4
.L_0:
        /*0004*/ 	.word	index@(triton_poi_fused_1)
        /*0008*/ 	.word	0x00000020


	//----- nvinfo : EIATTR_MIN_STACK_SIZE
	.align		4
.L_1:
        /*000c*/ 	.byte	0x04, 0x12
        /*000e*/ 	.short	(.L_3 - .L_2)
	.align		4
.L_2:
        /*0010*/ 	.word	index@(triton_poi_fused_1)
        /*0014*/ 	.word	0x00000000


	//----- nvinfo : EIATTR_FRAME_SIZE
	.align		4
.L_3:
        /*0018*/ 	.byte	0x04, 0x11
        /*001a*/ 	.short	(.L_5 - .L_4)
	.align		4
.L_4:
        /*001c*/ 	.word	index@(triton_poi_fused_1)
        /*0020*/ 	.word	0x00000000


	//----- nvinfo : EIATTR_MIN_STACK_SIZE
	.align		4
.L_5:
        /*0024*/ 	.byte	0x04, 0x12
        /*0026*/ 	.short	(.L_7 - .L_6)
	.align		4
.L_6:
        /*0028*/ 	.word	index@(triton_poi_fused_1)
        /*002c*/ 	.word	0x00000000
.L_7:


//--------------------- .nv.info.triton_poi_fused_1 --------------------------
	.section	.nv.info.triton_poi_fused_1,"",@"SHT_CUDA_INFO"
	.sectionflags	@""
	.align	4


	//----- nvinfo : EIATTR_CUDA_API_VERSION
	.align		4
        /*0000*/ 	.byte	0x04, 0x37
        /*0002*/ 	.short	(.L_9 - .L_8)
.L_8:
        /*0004*/ 	.word	0x0000007c


	//----- nvinfo : EIATTR_KPARAM_INFO
	.align		4
.L_9:
        /*0008*/ 	.byte	0x04, 0x17
        /*000a*/ 	.short	(.L_11 - .L_10)
.L_10:
        /*000c*/ 	.word	0x00000000
        /*0010*/ 	.short	0x0003
        /*0012*/ 	.short	0x0014
        /*0014*/ 	.byte	0x00, 0xf0, 0x11, 0x00


	//----- nvinfo : EIATTR_KPARAM_INFO
	.align		4
.L_11:
        /*0018*/ 	.byte	0x04, 0x17
        /*001a*/ 	.short	(.L_13 - .L_12)
.L_12:
        /*001c*/ 	.word	0x00000000
        /*0020*/ 	.short	0x0002
        /*0022*/ 	.short	0x0010
        /*0024*/ 	.byte	0x00, 0xf0, 0x11, 0x00


	//----- nvinfo : EIATTR_KPARAM_INFO
	.align		4
.L_13:
        /*0028*/ 	.byte	0x04, 0x17
        /*002a*/ 	.short	(.L_15 - .L_14)
.L_14:
        /*002c*/ 	.word	0x00000000
        /*0030*/ 	.short	0x0001
        /*0032*/ 	.short	0x0008
        /*0034*/ 	.byte	0x00, 0xf4, 0x21, 0x00


	//----- nvinfo : EIATTR_KPARAM_INFO
	.align		4
.L_15:
        /*0038*/ 	.byte	0x04, 0x17
        /*003a*/ 	.short	(.L_17 - .L_16)
.L_16:
        /*003c*/ 	.word	0x00000000
        /*0040*/ 	.short	0x0000
        /*0042*/ 	.short	0x0000
        /*0044*/ 	.byte	0x00, 0xf4, 0x21, 0x00


	//----- nvinfo : EIATTR_SPARSE_MMA_MASK
	.align		4
.L_17:
        /*0048*/ 	.byte	0x03, 0x50
        /*004a*/ 	.short	0x0000


	//----- nvinfo : EIATTR_MAXREG_COUNT
	.align		4
        /*004c*/ 	.byte	0x03, 0x1b
        /*004e*/ 	.short	0x00ff


	//----- nvinfo : EIATTR_EXIT_INSTR_OFFSETS
	.align		4
        /*0050*/ 	.byte	0x04, 0x1c
        /*0052*/ 	.short	(.L_19 - .L_18)


	//   ....[0]....
.L_18:
        /*0054*/ 	.word	0x000007f0


	//   ....[1]....
        /*0058*/ 	.word	0x00000810


	//----- nvinfo : EIATTR_REQNTID
	.align		4
.L_19:
        /*005c*/ 	.byte	0x04, 0x10
        /*005e*/ 	.short	(.L_21 - .L_20)
.L_20:
        /*0060*/ 	.word	0x00000080
        /*0064*/ 	.word	0x00000001
        /*0068*/ 	.word	0x00000001


	//----- nvinfo : EIATTR_CBANK_PARAM_SIZE
	.align		4
.L_21:
        /*006c*/ 	.byte	0x03, 0x19
        /*006e*/ 	.short	0x0018


	//----- nvinfo : EIATTR_PARAM_CBANK
	.align		4
        /*0070*/ 	.byte	0x04, 0x0a
        /*0072*/ 	.short	(.L_23 - .L_22)
	.align		4
.L_22:
        /*0074*/ 	.word	index@(.nv.constant0.triton_poi_fused_1)
        /*0078*/ 	.short	0x0210
        /*007a*/ 	.short	0x0018


	//----- nvinfo : EIATTR_SW_WAR
	.align		4
.L_23:
        /*007c*/ 	.byte	0x04, 0x36
        /*007e*/ 	.short	(.L_25 - .L_24)
.L_24:
        /*0080*/ 	.word	0x00000008
.L_25:


//--------------------- .nv.callgraph             --------------------------
	.section	.nv.callgraph,"",@"SHT_CUDA_CALLGRAPH"
	.align	4
	.sectionentsize	8
	.align		4
        /*0000*/ 	.word	0x00000000
	.align		4
        /*0004*/ 	.word	0xffffffff
	.align		4
        /*0008*/ 	.word	0x00000000
	.align		4
        /*000c*/ 	.word	0xfffffffe
	.align		4
        /*0010*/ 	.word	0x00000000
	.align		4
        /*0014*/ 	.word	0xfffffffd
	.align		4
        /*0018*/ 	.word	0x00000000
	.align		4
        /*001c*/ 	.word	0xfffffffc


//--------------------- .text.triton_poi_fused_1  --------------------------
	.section	.text.triton_poi_fused_1,"ax",@progbits
	.align	128
        .global         triton_poi_fused_1
        .type           triton_poi_fused_1,@function
        .size           triton_poi_fused_1,(.L_x_1 - triton_poi_fused_1)
        .other          triton_poi_fused_1,@"STO_CUDA_ENTRY STV_DEFAULT"
triton_poi_fused_1:
.text.triton_poi_fused_1:
[----:B------:R-:W0:Y:S01]  /*0000*/  LDC R1, c[0x0][0x28] ;  /* 0x00000a00ff017b82 */ /* 0x000e220000000800 */
[----:B------:R-:W1:Y:S07]  /*0010*/  S2R R10, SR_TID.X ;  /* 0x00000000000a7919 */ /* 0x000e6e0000002100 */
[----:B------:R-:W2:Y:S01]  /*0020*/  S2UR UR4, SR_CTAID.Y ;  /* 0x00000000000479c3 */ /* 0x000ea20000002600 */
[----:B------:R-:W-:Y:S01]  /*0030*/  HFMA2.MMA R0, -RZ, RZ, 0, 0 ;  /* 0x00000000ff007435 */ /* 0x000fe200000001ff */
[----:B------:R-:W3:Y:S06]  /*0040*/  S2R R3, SR_CTAID.X ;  /* 0x0000000000037919 */ /* 0x000eec0000002500 */
[----:B------:R-:W4:Y:S01]  /*0050*/  LDC.64 R12, c[0x0][0x210] ;  /* 0x00008400ff0c7b82 */ /* 0x000f220000000a00 */
[----:B--2---:R-:W-:Y:S01]  /*0060*/  USHF.L.U32 UR4, UR4, 0x6, URZ ;  /* 0x0000000604047899 */ /* 0x004fe2000800063f */
[----:B-1----:R-:W-:-:S02]  /*0070*/  SHF.R.U32.HI R19, RZ, 0x4, R10 ;  /* 0x00000004ff137819 */ /* 0x002fc4000001160a */
[----:B------:R-:W-:Y:S02]  /*0080*/  LOP3.LUT R10, R10, 0xf, RZ, 0xc0, !PT ;  /* 0x0000000f0a0a7812 */ /* 0x000fe400078ec0ff */
[----:B------:R-:W-:Y:S02]  /*0090*/  SGXT.U32 R19, R19, 0x3 ;  /* 0x000000031313781a */ /* 0x000fe40000000000 */
[----:B---3--:R-:W-:Y:S02]  /*00a0*/  LEA R10, R3, R10, 0x4 ;  /* 0x0000000a030a7211 */ /* 0x008fe400078e20ff */
[----:B------:R-:W-:Y:S01]  /*00b0*/  LOP3.LUT R19, R19, UR4, RZ, 0xfc, !PT ;  /* 0x0000000413137c12 */ /* 0x000fe2000f8efcff */
[----:B------:R-:W-:Y:S01]  /*00c0*/  ULDC.64 UR4, c[0x0][0x208] ;  /* 0x0000820000047ab9 */ /* 0x000fe20000000a00 */
[----:B------:R-:W-:-:S03]  /*00d0*/  ISETP.GE.AND P0, PT, R10, 0x9, PT ;  /* 0x000000090a00780c */ /* 0x000fc60003f06270 */
[C---:B------:R-:W-:Y:S01]  /*00e0*/  IMAD R21, R19.reuse, 0x9, R10 ;  /* 0x0000000913157824 */ /* 0x040fe200078e020a */
[----:B------:R-:W-:-:S03]  /*00f0*/  ISETP.LT.AND P1, PT, R19, 0x190, !P0 ;  /* 0x000001901300780c */ /* 0x000fc60004721270 */
[----:B----4-:R-:W-:Y:S01]  /*0100*/  IMAD.WIDE R14, R21, 0x4, R12 ;  /* 0x00000004150e7825 */ /* 0x010fe200078e020c */
[C---:B------:R-:W-:Y:S02]  /*0110*/  LOP3.LUT R4, R19.reuse, 0x8, RZ, 0xfc, !PT ;  /* 0x0000000813047812 */ /* 0x040fe400078efcff */
[C---:B------:R-:W-:Y:S02]  /*0120*/  LOP3.LUT R9, R19.reuse, 0x18, RZ, 0xfc, !PT ;  /* 0x0000001813097812 */ /* 0x040fe400078efcff */
[----:B------:R-:W-:Y:S01]  /*0130*/  LOP3.LUT R2, R19, 0x20, RZ, 0xfc, !PT ;  /* 0x0000002013027812 */ /* 0x000fe200078efcff */
[----:B------:R-:W-:Y:S01]  /*0140*/  VIADD R29, R21, 0x48 ;  /* 0x00000048151d7836 */ /* 0x000fe20000000000 */
[C---:B------:R-:W-:Y:S02]  /*0150*/  LOP3.LUT R11, R19.reuse, 0x10, RZ, 0xfc, !PT ;  /* 0x00000010130b7812 */ /* 0x040fe400078efcff */
[----:B------:R-:W-:Y:S01]  /*0160*/  LOP3.LUT R22, R19, 0x28, RZ, 0xfc, !PT ;  /* 0x0000002813167812 */ /* 0x000fe200078efcff */
[----:B------:R1:W2:Y:S01]  /*0170*/  @P1 LDG.E.EL R0, desc[UR4][R14.64] ;  /* 0x000000040e001981 */ /* 0x0002a2000c2e1900 */
[----:B------:R-:W-:-:S02]  /*0180*/  ISETP.LT.AND P6, PT, R4, 0x190, !P0 ;  /* 0x000001900400780c */ /* 0x000fc400047c1270 */
[----:B------:R-:W-:Y:S02]  /*0190*/  ISETP.LT.AND P4, PT, R9, 0x190, !P0 ;  /* 0x000001900900780c */ /* 0x000fe40004781270 */
[----:B------:R-:W-:Y:S01]  /*01a0*/  ISETP.LT.AND P3, PT, R2, 0x190, !P0 ;  /* 0x000001900200780c */ /* 0x000fe20004761270 */
[----:B------:R-:W-:Y:S01]  /*01b0*/  HFMA2.MMA R5, -RZ, RZ, 0, 0 ;  /* 0x00000000ff057435 */ /* 0x000fe200000001ff */
[----:B------:R-:W-:Y:S01]  /*01c0*/  MOV R8, RZ ;  /* 0x000000ff00087202 */ /* 0x000fe20000000f00 */
[----:B------:R-:W-:Y:S01]  /*01d0*/  IMAD.WIDE R28, R29, 0x4, R12 ;  /* 0x000000041d1c7825 */ /* 0x000fe200078e020c */
[----:B------:R-:W-:Y:S02]  /*01e0*/  ISETP.LT.AND P5, PT, R11, 0x190, !P0 ;  /* 0x000001900b00780c */ /* 0x000fe400047a1270 */
[----:B-1----:R-:W-:Y:S02]  /*01f0*/  IADD3 R15, R21, 0xd8, RZ ;  /* 0x000000d8150f7810 */ /* 0x002fe40007ffe0ff */
[----:B------:R-:W-:Y:S01]  /*0200*/  LOP3.LUT R24, R19, 0x30, RZ, 0xfc, !PT ;  /* 0x0000003013187812 */ /* 0x000fe200078efcff */
[----:B------:R-:W-:Y:S01]  /*0210*/  VIADD R17, R21, 0x120 ;  /* 0x0000012015117836 */ /* 0x000fe20000000000 */
[----:B------:R-:W-:-:S02]  /*0220*/  P2R R18, PR, RZ, 0x2 ;  /* 0x00000002ff127803 */ /* 0x000fc40000000000 */
[----:B------:R-:W-:Y:S02]  /*0230*/  CS2R R6, SRZ ;  /* 0x0000000000067805 */ /* 0x000fe4000001ff00 */
[----:B------:R-:W-:Y:S02]  /*0240*/  IADD3 R27, R21, 0x90, RZ ;  /* 0x00000090151b7810 */ /* 0x000fe40007ffe0ff */
[----:B------:R-:W-:Y:S01]  /*0250*/  ISETP.LT.AND P2, PT, R22, 0x190, !P0 ;  /* 0x000001901600780c */ /* 0x000fe20004741270 */
[--C-:B------:R-:W-:Y:S01]  /*0260*/  IMAD.WIDE R14, R15, 0x4, R12.reuse ;  /* 0x000000040f0e7825 */ /* 0x100fe200078e020c */
[----:B------:R-:W-:Y:S01]  /*0270*/  ISETP.LT.AND P1, PT, R24, 0x190, !P0 ;  /* 0x000001901800780c */ /* 0x000fe20004721270 */
[----:B------:R1:W3:Y:S01]  /*0280*/  @P6 LDG.E.EL R8, desc[UR4][R28.64] ;  /* 0x000000041c086981 */ /* 0x0002e2000c2e1900 */
[----:B------:R-:W-:Y:S01]  /*0290*/  HFMA2.MMA R23, -RZ, RZ, 0, 0 ;  /* 0x00000000ff177435 */ /* 0x000fe200000001ff */
[--C-:B------:R-:W-:Y:S01]  /*02a0*/  IMAD.WIDE R16, R17, 0x4, R12.reuse ;  /* 0x0000000411107825 */ /* 0x100fe200078e020c */
[----:B------:R-:W-:Y:S01]  /*02b0*/  P2R R3, PR, RZ, 0x40 ;  /* 0x00000040ff037803 */ /* 0x000fe20000000000 */
[----:B------:R4:W3:Y:S02]  /*02c0*/  @P4 LDG.E.EL R6, desc[UR4][R14.64] ;  /* 0x000000040e064981 */ /* 0x0008e4000c2e1900 */
[----:B------:R-:W-:Y:S01]  /*02d0*/  VIADD R20, R21, 0x168 ;  /* 0x0000016815147836 */ /* 0x000fe20000000000 */
[----:B------:R-:W-:Y:S01]  /*02e0*/  ISETP.NE.AND P6, PT, R18, RZ, PT ;  /* 0x000000ff1200720c */ /* 0x000fe20003fc5270 */
[--C-:B------:R-:W-:Y:S01]  /*02f0*/  IMAD.WIDE R26, R27, 0x4, R12.reuse ;  /* 0x000000041b1a7825 */ /* 0x100fe200078e020c */
[----:B-1----:R-:W-:Y:S01]  /*0300*/  IADD3 R29, R21, 0x1b0, RZ ;  /* 0x000001b0151d7810 */ /* 0x002fe20007ffe0ff */
[----:B------:R1:W3:Y:S01]  /*0310*/  @P3 LDG.E.EL R5, desc[UR4][R16.64] ;  /* 0x0000000410053981 */ /* 0x0002e2000c2e1900 */
[----:B------:R-:W-:Y:S01]  /*0320*/  MOV R18, RZ ;  /* 0x000000ff00127202 */ /* 0x000fe20000000f00 */
[----:B----4-:R-:W-:-:S02]  /*0330*/  IMAD.WIDE R14, R20, 0x4, R12 ;  /* 0x00000004140e7825 */ /* 0x010fc400078e020c */
[----:B------:R4:W3:Y:S04]  /*0340*/  @P5 LDG.E.EL R7, desc[UR4][R26.64] ;  /* 0x000000041a075981 */ /* 0x0008e8000c2e1900 */
[----:B------:R5:W3:Y:S01]  /*0350*/  @P2 LDG.E.EL R18, desc[UR4][R14.64] ;  /* 0x000000040e122981 */ /* 0x000ae2000c2e1900 */
[----:B-1----:R-:W-:-:S05]  /*0360*/  IMAD.WIDE R16, R29, 0x4, R12 ;  /* 0x000000041d107825 */ /* 0x002fca00078e020c */
[----:B------:R1:W3:Y:S01]  /*0370*/  @P1 LDG.E.EL R23, desc[UR4][R16.64] ;  /* 0x0000000410171981 */ /* 0x0002e2000c2e1900 */
[----:B------:R-:W-:Y:S01]  /*0380*/  IADD3 R21, R21, 0x1f8, RZ ;  /* 0x000001f815157810 */ /* 0x000fe20007ffe0ff */
[----:B----4-:R-:W-:-:S04]  /*0390*/  IMAD.HI R27, R19, 0x51eb851f, RZ ;  /* 0x51eb851f131b7827 */ /* 0x010fc800078e02ff */
[----:B------:R-:W-:Y:S02]  /*03a0*/  IMAD.WIDE R20, R21, 0x4, R12 ;  /* 0x0000000415147825 */ /* 0x000fe400078e020c */
[----:B------:R-:W4:Y:S01]  /*03b0*/  LDC.64 R12, c[0x0][0x218] ;  /* 0x00008600ff0c7b82 */ /* 0x000f220000000a00 */
[----:B------:R-:W-:-:S04]  /*03c0*/  SHF.R.U32.HI R28, RZ, 0x1f, R27 ;  /* 0x0000001fff1c7819 */ /* 0x000fc8000001161b */
[----:B------:R-:W-:Y:S02]  /*03d0*/  LEA.HI.SX32 R28, R27, R28, 0x1d ;  /* 0x0000001c1b1c7211 */ /* 0x000fe400078feaff */
[----:B------:R-:W-:-:S03]  /*03e0*/  LOP3.LUT R25, R19, 0x38, RZ, 0xfc, !PT ;  /* 0x0000003813197812 */ /* 0x000fc600078efcff */
[----:B------:R-:W-:Y:S01]  /*03f0*/  IMAD R19, R28, -0x19, R19 ;  /* 0xffffffe71c137824 */ /* 0x000fe200078e0213 */
[----:B------:R-:W-:-:S03]  /*0400*/  ISETP.LT.AND P0, PT, R25, 0x190, !P0 ;  /* 0x000001901900780c */ /* 0x000fc60004701270 */
[----:B------:R-:W-:Y:S01]  /*0410*/  IMAD R19, R10, 0x19, R19 ;  /* 0x000000190a137824 */ /* 0x000fe200078e0213 */
[----:B------:R-:W-:-:S03]  /*0420*/  MOV R26, RZ ;  /* 0x000000ff001a7202 */ /* 0x000fc60000000f00 */
[----:B0----5:R-:W-:Y:S02]  /*0430*/  IMAD R15, R28, 0xe1, R19 ;  /* 0x000000e11c0f7824 */ /* 0x021fe400078e0213 */
[----:B------:R-:W-:-:S04]  /*0440*/  IMAD.HI R19, R4, 0x51eb851f, RZ ;  /* 0x51eb851f04137827 */ /* 0x000fc800078e02ff */
[----:B----4-:R-:W-:Y:S01]  /*0450*/  IMAD.WIDE R14, R15, 0x4, R12 ;  /* 0x000000040f0e7825 */ /* 0x010fe200078e020c */
[----:B------:R0:W5:Y:S01]  /*0460*/  @P0 LDG.E.EL R26, desc[UR4][R20.64] ;  /* 0x00000004141a0981 */ /* 0x000162000c2e1900 */
[----:B-1----:R-:W-:-:S04]  /*0470*/  SHF.R.U32.HI R16, RZ, 0x1f, R19 ;  /* 0x0000001fff107819 */ /* 0x002fc80000011613 */
[----:B------:R-:W-:Y:S01]  /*0480*/  LEA.HI.SX32 R19, R19, R16, 0x1d ;  /* 0x0000001013137211 */ /* 0x000fe200078feaff */
[----:B0-----:R-:W-:-:S04]  /*0490*/  IMAD.HI R20, R9, 0x51eb851f, RZ ;  /* 0x51eb851f09147827 */ /* 0x001fc800078e02ff */
[----:B------:R-:W-:Y:S01]  /*04a0*/  IMAD.HI R21, R2, 0x51eb851f, RZ ;  /* 0x51eb851f02157827 */ /* 0x000fe200078e02ff */
[----:B------:R-:W-:-:S04]  /*04b0*/  SHF.R.U32.HI R17, RZ, 0x1f, R20 ;  /* 0x0000001fff117819 */ /* 0x000fc80000011614 */
[----:B------:R-:W-:Y:S01]  /*04c0*/  LEA.HI.SX32 R20, R20, R17, 0x1d ;  /* 0x0000001114147211 */ /* 0x000fe200078feaff */
[----:B------:R-:W-:-:S04]  /*04d0*/  IMAD R4, R19, -0x19, R4 ;  /* 0xffffffe713047824 */ /* 0x000fc800078e0204 */
[----:B------:R-:W-:Y:S01]  /*04e0*/  IMAD R19, R19, 0xe1, R4 ;  /* 0x000000e113137824 */ /* 0x000fe200078e0204 */
[----:B--2---:R0:W-:Y:S01]  /*04f0*/  @P6 STG.E desc[UR4][R14.64], R0 ;  /* 0x000000000e006986 */ /* 0x0041e2000c101904 */
[----:B------:R-:W-:Y:S01]  /*0500*/  ISETP.NE.AND P6, PT, R3, RZ, PT ;  /* 0x000000ff0300720c */ /* 0x000fe20003fc5270 */
[----:B------:R-:W-:-:S05]  /*0510*/  IMAD.HI R3, R11, 0x51eb851f, RZ ;  /* 0x51eb851f0b037827 */ /* 0x000fca00078e02ff */
[----:B------:R-:W-:Y:S01]  /*0520*/  SHF.R.U32.HI R16, RZ, 0x1f, R3 ;  /* 0x0000001fff107819 */ /* 0x000fe20000011603 */
[----:B0-----:R-:W-:Y:S01]  /*0530*/  IMAD.HI R15, R22, 0x51eb851f, RZ ;  /* 0x51eb851f160f7827 */ /* 0x001fe200078e02ff */
[----:B------:R-:W-:Y:S02]  /*0540*/  SHF.R.U32.HI R0, RZ, 0x1f, R21 ;  /* 0x0000001fff007819 */ /* 0x000fe40000011615 */
[----:B------:R-:W-:Y:S01]  /*0550*/  LEA.HI.SX32 R16, R3, R16, 0x1d ;  /* 0x0000001003107211 */ /* 0x000fe200078feaff */
[----:B------:R-:W-:Y:S01]  /*0560*/  IMAD.HI R3, R24, 0x51eb851f, RZ ;  /* 0x51eb851f18037827 */ /* 0x000fe200078e02ff */
[----:B------:R-:W-:Y:S02]  /*0570*/  LEA.HI.SX32 R17, R21, R0, 0x1d ;  /* 0x0000000015117211 */ /* 0x000fe400078feaff */
[----:B------:R-:W-:-:S04]  /*0580*/  SHF.R.U32.HI R0, RZ, 0x1f, R15 ;  /* 0x0000001fff007819 */ /* 0x000fc8000001160f */
[----:B------:R-:W-:Y:S02]  /*0590*/  LEA.HI.SX32 R15, R15, R0, 0x1d ;  /* 0x000000000f0f7211 */ /* 0x000fe400078feaff */
[----:B------:R-:W-:-:S04]  /*05a0*/  SHF.R.U32.HI R0, RZ, 0x1f, R3 ;  /* 0x0000001fff007819 */ /* 0x000fc80000011603 */
[----:B------:R-:W-:Y:S01]  /*05b0*/  LEA.HI.SX32 R3, R3, R0, 0x1d ;  /* 0x0000000003037211 */ /* 0x000fe200078feaff */
[----:B------:R-:W-:-:S05]  /*05c0*/  IMAD.HI R0, R25, 0x51eb851f, RZ ;  /* 0x51eb851f19007827 */ /* 0x000fca00078e02ff */
[----:B------:R-:W-:Y:S01]  /*05d0*/  SHF.R.U32.HI R21, RZ, 0x1f, R0 ;  /* 0x0000001fff157819 */ /* 0x000fe20000011600 */
[----:B------:R-:W-:-:S03]  /*05e0*/  IMAD R11, R16, -0x19, R11 ;  /* 0xffffffe7100b7824 */ /* 0x000fc600078e020b */
[----:B------:R-:W-:Y:S01]  /*05f0*/  LEA.HI.SX32 R0, R0, R21, 0x1d ;  /* 0x0000001500007211 */ /* 0x000fe200078feaff */
[----:B------:R-:W-:Y:S02]  /*0600*/  IMAD R21, R20, -0x19, R9 ;  /* 0xffffffe714157824 */ /* 0x000fe400078e0209 */
[----:B------:R-:W-:Y:S02]  /*0610*/  IMAD R2, R17, -0x19, R2 ;  /* 0xffffffe711027824 */ /* 0x000fe400078e0202 */
[----:B------:R-:W-:Y:S02]  /*0620*/  IMAD R24, R3, -0x19, R24 ;  /* 0xffffffe703187824 */ /* 0x000fe400078e0218 */
[----:B------:R-:W-:Y:S02]  /*0630*/  IMAD R22, R15, -0x19, R22 ;  /* 0xffffffe70f167824 */ /* 0x000fe400078e0216 */
[----:B------:R-:W-:Y:S02]  /*0640*/  IMAD R25, R0, -0x19, R25 ;  /* 0xffffffe700197824 */ /* 0x000fe400078e0219 */
[----:B------:R-:W-:-:S02]  /*0650*/  IMAD R9, R16, 0xe1, R11 ;  /* 0x000000e110097824 */ /* 0x000fc400078e020b */
[----:B------:R-:W-:Y:S02]  /*0660*/  IMAD R11, R20, 0xe1, R21 ;  /* 0x000000e1140b7824 */ /* 0x000fe400078e0215 */
[----:B------:R-:W-:Y:S02]  /*0670*/  IMAD R17, R17, 0xe1, R2 ;  /* 0x000000e111117824 */ /* 0x000fe400078e0202 */
[----:B------:R-:W-:Y:S02]  /*0680*/  IMAD R27, R3, 0xe1, R24 ;  /* 0x000000e1031b7824 */ /* 0x000fe400078e0218 */
[----:B------:R-:W-:Y:S02]  /*0690*/  IMAD R21, R15, 0xe1, R22 ;  /* 0x000000e10f157824 */ /* 0x000fe400078e0216 */
[----:B------:R-:W-:Y:S02]  /*06a0*/  IMAD R29, R0, 0xe1, R25 ;  /* 0x000000e1001d7824 */ /* 0x000fe400078e0219 */
[----:B------:R-:W-:-:S02]  /*06b0*/  IMAD R3, R10, 0x19, R19 ;  /* 0x000000190a037824 */ /* 0x000fc400078e0213 */
[C---:B------:R-:W-:Y:S02]  /*06c0*/  IMAD R9, R10.reuse, 0x19, R9 ;  /* 0x000000190a097824 */ /* 0x040fe400078e0209 */
[C---:B------:R-:W-:Y:S02]  /*06d0*/  IMAD R15, R10.reuse, 0x19, R11 ;  /* 0x000000190a0f7824 */ /* 0x040fe400078e020b */
[C---:B------:R-:W-:Y:S02]  /*06e0*/  IMAD R17, R10.reuse, 0x19, R17 ;  /* 0x000000190a117824 */ /* 0x040fe400078e0211 */
[C---:B------:R-:W-:Y:S02]  /*06f0*/  IMAD R21, R10.reuse, 0x19, R21 ;  /* 0x000000190a157824 */ /* 0x040fe400078e0215 */
[C---:B------:R-:W-:Y:S02]  /*0700*/  IMAD R25, R10.reuse, 0x19, R27 ;  /* 0x000000190a197824 */ /* 0x040fe400078e021b */
[----:B------:R-:W-:-:S02]  /*0710*/  IMAD R29, R10, 0x19, R29 ;  /* 0x000000190a1d7824 */ /* 0x000fc400078e021d */
[----:B------:R-:W-:-:S04]  /*0720*/  IMAD.WIDE R2, R3, 0x4, R12 ;  /* 0x0000000403027825 */ /* 0x000fc800078e020c */
[--C-:B------:R-:W-:Y:S01]  /*0730*/  IMAD.WIDE R10, R9, 0x4, R12.reuse ;  /* 0x00000004090a7825 */ /* 0x100fe200078e020c */
[----:B---3--:R0:W-:Y:S03]  /*0740*/  @P6 STG.E desc[UR4][R2.64], R8 ;  /* 0x0000000802006986 */ /* 0x0081e6000c101904 */
[--C-:B------:R-:W-:Y:S01]  /*0750*/  IMAD.WIDE R14, R15, 0x4, R12.reuse ;  /* 0x000000040f0e7825 */ /* 0x100fe200078e020c */
[----:B------:R0:W-:Y:S03]  /*0760*/  @P5 STG.E desc[UR4][R10.64], R7 ;  /* 0x000000070a005986 */ /* 0x0001e6000c101904 */
[--C-:B------:R-:W-:Y:S01]  /*0770*/  IMAD.WIDE R16, R17, 0x4, R12.reuse ;  /* 0x0000000411107825 */ /* 0x100fe200078e020c */
[----:B------:R0:W-:Y:S03]  /*0780*/  @P4 STG.E desc[UR4][R14.64], R6 ;  /* 0x000000060e004986 */ /* 0x0001e6000c101904 */
[--C-:B------:R-:W-:Y:S01]  /*0790*/  IMAD.WIDE R20, R21, 0x4, R12.reuse ;  /* 0x0000000415147825 */ /* 0x100fe200078e020c */
[----:B------:R0:W-:Y:S03]  /*07a0*/  @P3 STG.E desc[UR4][R16.64], R5 ;  /* 0x0000000510003986 */ /* 0x0001e6000c101904 */
[--C-:B------:R-:W-:Y:S01]  /*07b0*/  IMAD.WIDE R24, R25, 0x4, R12.reuse ;  /* 0x0000000419187825 */ /* 0x100fe200078e020c */
[----:B------:R0:W-:Y:S04]  /*07c0*/  @P2 STG.E desc[UR4][R20.64], R18 ;  /* 0x0000001214002986 */ /* 0x0001e8000c101904 */
[----:B------:R0:W-:Y:S01]  /*07d0*/  @P1 STG.E desc[UR4][R24.64], R23 ;  /* 0x0000001718001986 */ /* 0x0001e2000c101904 */
[----:B------:R-:W-:Y:S01]  /*07e0*/  IMAD.WIDE R12, R29, 0x4, R12 ;  /* 0x000000041d0c7825 */ /* 0x000fe200078e020c */
[----:B0-----:R-:W-:Y:S06]  /*07f0*/  @!P0 EXIT ;  /* 0x000000000000894d */ /* 0x001fec0003800000 */
[----:B-----5:R-:W-:Y:S01]  /*0800*/  STG.E desc[UR4][R12.64], R26 ;  /* 0x0000001a0c007986 */ /* 0x020fe2000c101904 */
[----:B------:R-:W-:Y:S05]  /*0810*/  EXIT ;  /* 0x000000000000794d */ /* 0x000fea0003800000 */
.L_x_0:
[----:B------:R-:W-:-:S00]  /*0820*/  BRA `(.L_x_0) ;  /* 0xfffffffc00fc7947 */ /* 0x000fc0000383ffff */
[----:B------:R-:W-:-:S00]  /*0830*/  NOP ;  /* 0x0000000000007918 */ /* 0x000fc00000000000 */
        /* <DEDUP_REMOVED lines=12> */
.L_x_1:


//--------------------- .nv.constant0.triton_poi_fused_1 --------------------------
	.section	.nv.constant0.triton_poi_fused_1,"a",@progbits
	.sectionflags	@""
	.align	4
.nv.constant0.triton_poi_fused_1:
	.zero		552
